//
// Generated by NVIDIA NVVM Compiler
//
// Compiler Build ID: CL-36424714
// Cuda compilation tools, release 13.0, V13.0.88
// Based on NVVM 20.0.0
//

.version 9.0
.target sm_100
.address_size 64

	// .globl	_Z11hello_worldv
.extern .func  (.param .b32 func_retval0) vprintf
(
	.param .b64 vprintf_param_0,
	.param .b64 vprintf_param_1
)
;
.global .align 1 .b8 $str[22] = {72, 101, 108, 108, 111, 44, 32, 119, 111, 114, 108, 100, 32, 102, 114, 111, 109, 32, 37, 100, 10};

.visible .entry _Z11hello_worldv()
{
	.local .align 8 .b8 	__local_depot0[8];
	.reg .b64 	%SP;
	.reg .b64 	%SPL;
	.reg .b32 	%r<7>;
	.reg .b64 	%rd<5>;

	mov.u64 	%SPL, __local_depot0;
	cvta.local.u64 	%SP, %SPL;
	add.u64 	%rd1, %SP, 0;
	add.u64 	%rd2, %SPL, 0;
	mov.u32 	%r1, %tid.x;
	mov.u32 	%r2, %tid.y;
	mov.u32 	%r3, %ntid.x;
	mad.lo.s32 	%r4, %r2, %r3, %r1;
	st.local.u32 	[%rd2], %r4;
	mov.u64 	%rd3, $str;
	cvta.global.u64 	%rd4, %rd3;
	{ // callseq 0, 0
	.param .b64 param0;
	st.param.b64 	[param0], %rd4;
	.param .b64 param1;
	st.param.b64 	[param1], %rd1;
	.param .b32 retval0;
	call.uni (retval0), 
	vprintf, 
	(
	param0, 
	param1
	);
	ld.param.b32 	%r5, [retval0];
	} // callseq 0
	ret;

}


// ===== COMPILED SASS (sm_100) =====

	.target	sm_100

	.elftype	@"ET_EXEC"


//--------------------- .note.nv.tkinfo           --------------------------
	.section	.note.nv.tkinfo,"",@"SHT_NOTE"
	.sectionflags	@"SHF_NOTE_NV_TKINFO"
	.tkinfo
        /*0018*/ 	.word	0x00000002
        /*0030*/ 	.string	""
        /*0030*/ 	.string	"ptxas"
        /*0030*/ 	.string	"Cuda compilation tools, release 13.0, V13.0.88"
        /*0030*/ 	.string	"Build cuda_13.0.r13.0/compiler.36424714_0"
        /*0030*/ 	.string	"-arch sm_100 -m 64 "



//--------------------- .note.nv.cuinfo           --------------------------
	.section	.note.nv.cuinfo,"",@"SHT_NOTE"
	.sectionflags	@"SHF_NOTE_NV_CUINFO"
        /*0018*/ 	.short	0x0002
        /*001a*/ 	.short	0x0064
        /*001c*/ 	.short	0x0082
	.zero		2


//--------------------- .nv.info                  --------------------------
	.section	.nv.info,"",@"SHT_CUDA_INFO"
	.align	4


	//----- nvinfo : EIATTR_REGCOUNT
	.align		4
        /*0000*/ 	.byte	0x04, 0x2f
        /*0002*/ 	.short	(.L_2 - .L_1)
	.align		4
.L_1:
        /*0004*/ 	.word	index@(_Z11hello_worldv)
        /*0008*/ 	.word	0x00000018


	//----- nvinfo : EIATTR_FRAME_SIZE
	.align		4
.L_2:
        /*000c*/ 	.byte	0x04, 0x11
        /*000e*/ 	.short	(.L_4 - .L_3)
	.align		4
.L_3:
        /*0010*/ 	.word	index@(_Z11hello_worldv)
        /*0014*/ 	.word	0x00000008


	//----- nvinfo : EIATTR_MIN_STACK_SIZE
	.align		4
.L_4:
        /*0018*/ 	.byte	0x04, 0x12
        /*001a*/ 	.short	(.L_6 - .L_5)
	.align		4
.L_5:
        /*001c*/ 	.word	index@(_Z11hello_worldv)
        /*0020*/ 	.word	0x00000008
.L_6:


//--------------------- .nv.compat                --------------------------
	.section	.nv.compat,"",@"SHT_CUDA_COMPAT_INFO"
	.align	4
        /*0000*/ 	.byte	0x02, 0x09, 0x00, 0x00, 0x02, 0x02, 0x01, 0x00, 0x02, 0x05, 0x05, 0x00, 0x03, 0x07, 0x01, 0x01
        /*0010*/ 	.byte	0x02, 0x03, 0x00, 0x00, 0x02, 0x06, 0x01, 0x00, 0x04, 0x0b, 0x08, 0x00, 0x09, 0x00, 0x00, 0x00
        /*0020*/ 	.byte	0x00, 0x00, 0x00, 0x00


//--------------------- .nv.info._Z11hello_worldv --------------------------
	.section	.nv.info._Z11hello_worldv,"",@"SHT_CUDA_INFO"
	.sectionflags	@""
	.align	4


	//----- nvinfo : EIATTR_CUDA_API_VERSION
	.align		4
        /*0000*/ 	.byte	0x04, 0x37
        /*0002*/ 	.short	(.L_8 - .L_7)
.L_7:
        /*0004*/ 	.word	0x00000082


	//----- nvinfo : EIATTR_SPARSE_MMA_MASK
	.align		4
.L_8:
        /*0008*/ 	.byte	0x03, 0x50
        /*000a*/ 	.short	0x0000


	//----- nvinfo : EIATTR_MAXREG_COUNT
	.align		4
        /*000c*/ 	.byte	0x03, 0x1b
        /*000e*/ 	.short	0x00ff


	//----- nvinfo : EIATTR_EXTERNS
	.align		4
        /*0010*/ 	.byte	0x04, 0x0f
        /*0012*/ 	.short	(.L_10 - .L_9)


	//   ....[0]....
	.align		4
.L_9:
        /*0014*/ 	.word	index@(vprintf)


	//----- nvinfo : EIATTR_MERCURY_ISA_VERSION
	.align		4
.L_10:
        /*0018*/ 	.byte	0x03, 0x5f
        /*001a*/ 	.short	0x0101


	//----- nvinfo : EIATTR_VRC_CTA_INIT_COUNT
	.align		4
        /*001c*/ 	.byte	0x02, 0x4a
	.zero		1
	.zero		1


	//----- nvinfo : EIATTR_SYSCALL_OFFSETS
	.align		4
        /*0020*/ 	.byte	0x04, 0x46
        /*0022*/ 	.short	(.L_12 - .L_11)


	//   ....[0]....
.L_11:
        /*0024*/ 	.word	0x00000110


	//----- nvinfo : EIATTR_EXIT_INSTR_OFFSETS
	.align		4
.L_12:
        /*0028*/ 	.byte	0x04, 0x1c
        /*002a*/ 	.short	(.L_14 - .L_13)


	//   ....[0]....
.L_13:
        /*002c*/ 	.word	0x00000120


	//----- nvinfo : EIATTR_SW_WAR
	.align		4
.L_14:
        /*0030*/ 	.byte	0x04, 0x36
        /*0032*/ 	.short	(.L_16 - .L_15)
.L_15:
        /*0034*/ 	.word	0x00000008
.L_16:


//--------------------- .nv.callgraph             --------------------------
	.section	.nv.callgraph,"",@"SHT_CUDA_CALLGRAPH"
	.align	4
	.sectionentsize	8
	.align		4
        /*0000*/ 	.word	0x00000000
	.align		4
        /*0004*/ 	.word	0xffffffff
	.align		4
        /*0008*/ 	.word	index@(_Z11hello_worldv)
	.align		4
        /*000c*/ 	.word	index@(vprintf)
	.align		4
        /*0010*/ 	.word	0x00000000
	.align		4
        /*0014*/ 	.word	0xfffffffe
	.align		4
        /*0018*/ 	.word	0x00000000
	.align		4
        /*001c*/ 	.word	0xfffffffd
	.align		4
        /*0020*/ 	.word	0x00000000
	.align		4
        /*0024*/ 	.word	0xfffffffc


//--------------------- .nv.constant4             --------------------------
	.section	.nv.constant4,"a",@progbits
	.align	8
	.align		8
.nv.constant4:
        /*0000*/ 	.dword	vprintf
	.align		8
        /*0008*/ 	.dword	$str


//--------------------- .text._Z11hello_worldv    --------------------------
	.section	.text._Z11hello_worldv,"ax",@progbits
	.align	128
        .global         _Z11hello_worldv
        .type           _Z11hello_worldv,@function
        .size           _Z11hello_worldv,(.L_x_2 - _Z11hello_worldv)
        .other          _Z11hello_worldv,@"STO_CUDA_ENTRY STV_DEFAULT"
_Z11hello_worldv:
.text._Z11hello_worldv:
[----:B------:R-:W0:Y:S01]  /*0000*/  LDC R1, c[0x0][0x37c] ;  /* 0x0000df00ff017b82 */ /* 0x000e220000000800 */
[----:B------:R-:W1:Y:S01]  /*0010*/  S2R R0, SR_TID.X ;  /* 0x0000000000007919 */ /* 0x000e620000002100 */
[----:B------:R-:W2:Y:S01]  /*0020*/  LDCU UR5, c[0x0][0x2fc] ;  /* 0x00005f80ff0577ac */ /* 0x000ea20008000800 */
[----:B------:R-:W-:Y:S01]  /*0030*/  MOV R2, 0x0 ;  /* 0x0000000000027802 */ /* 0x000fe20000000f00 */
[----:B0-----:R-:W-:Y:S01]  /*0040*/  VIADD R1, R1, 0xfffffff8 ;  /* 0xfffffff801017836 */ /* 0x001fe20000000000 */
[----:B------:R-:W1:Y:S01]  /*0050*/  S2R R3, SR_TID.Y ;  /* 0x0000000000037919 */ /* 0x000e620000002200 */
[----:B------:R-:W1:Y:S01]  /*0060*/  LDCU UR6, c[0x0][0x360] ;  /* 0x00006c00ff0677ac */ /* 0x000e620008000800 */
[----:B------:R-:W0:Y:S02]  /*0070*/  LDCU UR4, c[0x0][0x2f8] ;  /* 0x00005f00ff0477ac */ /* 0x000e240008000800 */
[----:B0-----:R-:W-:-:S05]  /*0080*/  IADD3 R6, P0, PT, R1, UR4, RZ ;  /* 0x0000000401067c10 */ /* 0x001fca000ff1e0ff */
[----:B--2---:R-:W-:Y:S02]  /*0090*/  IMAD.X R7, RZ, RZ, UR5, P0 ;  /* 0x00000005ff077e24 */ /* 0x004fe400080e06ff */
[----:B-1----:R-:W-:Y:S01]  /*00a0*/  IMAD R0, R3, UR6, R0 ;  /* 0x0000000603007c24 */ /* 0x002fe2000f8e0200 */
[----:B------:R-:W0:Y:S01]  /*00b0*/  LDCU.64 UR6, c[0x4][0x8] ;  /* 0x01000100ff0677ac */ /* 0x000e220008000a00 */
[----:B------:R-:W1:Y:S03]  /*00c0*/  LDC.64 R2, c[0x4][R2] ;  /* 0x0100000002027b82 */ /* 0x000e660000000a00 */
[----:B------:R2:W-:Y:S01]  /*00d0*/  STL [R1], R0 ;  /* 0x0000000001007387 */ /* 0x0005e20000100800 */
[----:B0-----:R-:W-:Y:S01]  /*00e0*/  IMAD.U32 R4, RZ, RZ, UR6 ;  /* 0x00000006ff047e24 */ /* 0x001fe2000f8e00ff */
[----:B--2---:R-:W-:-:S07]  /*00f0*/  MOV R5, UR7 ;  /* 0x0000000700057c02 */ /* 0x004fce0008000f00 */
[----:B------:R-:W-:-:S07]  /*0100*/  LEPC R20, `(.L_x_0) ;  /* 0x000000001014794e */ /* 0x000fce0000000000 */
[----:B-1----:R-:W-:Y:S05]  /*0110*/  CALL.ABS.NOINC R2 ;  /* 0x0000000002007343 */ /* 0x002fea0003c00000 */
.L_x_0:
[----:B------:R-:W-:Y:S05]  /*0120*/  EXIT ;  /* 0x000000000000794d */ /* 0x000fea0003800000 */
.L_x_1:
[----:B------:R-:W-:-:S00]  /*0130*/  BRA `(.L_x_1) ;  /* 0xfffffffc00fc7947 */ /* 0x000fc0000383ffff */
[----:B------:R-:W-:-:S00]  /*0140*/  NOP ;  /* 0x0000000000007918 */ /* 0x000fc00000000000 */
        /* <DEDUP_REMOVED lines=11> */
.L_x_2:


//--------------------- .nv.global.init           --------------------------
	.section	.nv.global.init,"aw",@progbits
.nv.global.init:
	.type		$str,@object
	.size		$str,(.L_0 - $str)
$str:
        /*0000*/ 	.byte	0x48, 0x65, 0x6c, 0x6c, 0x6f, 0x2c, 0x20, 0x77, 0x6f, 0x72, 0x6c, 0x64, 0x20, 0x66, 0x72, 0x6f
        /*0010*/ 	.byte	0x6d, 0x20, 0x25, 0x64, 0x0a, 0x00
.L_0:


//--------------------- .nv.shared.reserved.0     --------------------------
	.section	.nv.shared.reserved.0,"aw",@nobits
	.weak		__nv_reservedSMEM_offset_0_alias
	.size		__nv_reservedSMEM_offset_0_alias, 0, 64
	.other		__nv_reservedSMEM_offset_0_alias,@"STO_CUDA_RESERVED_SHARED STV_DEFAULT"
__nv_reservedSMEM_offset_0_alias:
	.zero		0
	.zero		64


//--------------------- .nv.constant0._Z11hello_worldv --------------------------
	.section	.nv.constant0._Z11hello_worldv,"a",@progbits
	.sectionflags	@""
	.align	4
.nv.constant0._Z11hello_worldv:
	.zero		896


//--------------------- SYMBOLS --------------------------

	.type		.nv.reservedSmem.offset0,@object
	.size		.nv.reservedSmem.offset0,0x4
	.type		vprintf,@function
